	.headerflags	@"EF_CUDA_TEXMODE_UNIFIED EF_CUDA_64BIT_ADDRESS EF_CUDA_ACCELERATORS EF_CUDA_SM90 EF_CUDA_VIRTUAL_SM(EF_CUDA_SM90)"
	.elftype	@"ET_EXEC"


//--------------------- .nv.info                  --------------------------
	.section	.nv.info,"",@"SHT_CUDA_INFO"
	.align	4


	//----- nvinfo : EIATTR_REGCOUNT
	.align		4
        /*0000*/ 	.byte	0x04, 0x2f
        /*0002*/ 	.short	(.L_1 - .L_0)
	.align		4
.L_0:
        /*0004*/ 	.word	index@(triton_poi_fused_add_mul_pow_sub_sum_1)
        /*0008*/ 	.word	0x00000014


	//----- nvinfo : EIATTR_MIN_STACK_SIZE
	.align		4
.L_1:
        /*000c*/ 	.byte	0x04, 0x12
        /*000e*/ 	.short	(.L_3 - .L_2)
	.align		4
.L_2:
        /*0010*/ 	.word	index@(triton_poi_fused_add_mul_pow_sub_sum_1)
        /*0014*/ 	.word	0x00000000


	//----- nvinfo : EIATTR_FRAME_SIZE
	.align		4
.L_3:
        /*0018*/ 	.byte	0x04, 0x11
        /*001a*/ 	.short	(.L_5 - .L_4)
	.align		4
.L_4:
        /*001c*/ 	.word	index@(triton_poi_fused_add_mul_pow_sub_sum_1)
        /*0020*/ 	.word	0x00000000


	//----- nvinfo : EIATTR_MIN_STACK_SIZE
	.align		4
.L_5:
        /*0024*/ 	.byte	0x04, 0x12
        /*0026*/ 	.short	(.L_7 - .L_6)
	.align		4
.L_6:
        /*0028*/ 	.word	index@(triton_poi_fused_add_mul_pow_sub_sum_1)
        /*002c*/ 	.word	0x00000000
.L_7:


//--------------------- .nv.info.triton_poi_fused_add_mul_pow_sub_sum_1 --------------------------
	.section	.nv.info.triton_poi_fused_add_mul_pow_sub_sum_1,"",@"SHT_CUDA_INFO"
	.sectionflags	@""
	.align	4


	//----- nvinfo : EIATTR_CUDA_API_VERSION
	.align		4
        /*0000*/ 	.byte	0x04, 0x37
        /*0002*/ 	.short	(.L_9 - .L_8)
.L_8:
        /*0004*/ 	.word	0x0000007c


	//----- nvinfo : EIATTR_KPARAM_INFO
	.align		4
.L_9:
        /*0008*/ 	.byte	0x04, 0x17
        /*000a*/ 	.short	(.L_11 - .L_10)
.L_10:
        /*000c*/ 	.word	0x00000000
        /*0010*/ 	.short	0x0003
        /*0012*/ 	.short	0x0018
        /*0014*/ 	.byte	0x00, 0xf0, 0x11, 0x00


	//----- nvinfo : EIATTR_KPARAM_INFO
	.align		4
.L_11:
        /*0018*/ 	.byte	0x04, 0x17
        /*001a*/ 	.short	(.L_13 - .L_12)
.L_12:
        /*001c*/ 	.word	0x00000000
        /*0020*/ 	.short	0x0002
        /*0022*/ 	.short	0x0010
        /*0024*/ 	.byte	0x00, 0xf4, 0x21, 0x00


	//----- nvinfo : EIATTR_KPARAM_INFO
	.align		4
.L_13:
        /*0028*/ 	.byte	0x04, 0x17
        /*002a*/ 	.short	(.L_15 - .L_14)
.L_14:
        /*002c*/ 	.word	0x00000000
        /*0030*/ 	.short	0x0001
        /*0032*/ 	.short	0x0008
        /*0034*/ 	.byte	0x00, 0xf4, 0x21, 0x00


	//----- nvinfo : EIATTR_KPARAM_INFO
	.align		4
.L_15:
        /*0038*/ 	.byte	0x04, 0x17
        /*003a*/ 	.short	(.L_17 - .L_16)
.L_16:
        /*003c*/ 	.word	0x00000000
        /*0040*/ 	.short	0x0000
        /*0042*/ 	.short	0x0000
        /*0044*/ 	.byte	0x00, 0xf4, 0x21, 0x00


	//----- nvinfo : EIATTR_SPARSE_MMA_MASK
	.align		4
.L_17:
        /*0048*/ 	.byte	0x03, 0x50
        /*004a*/ 	.short	0x0000


	//----- nvinfo : EIATTR_MAXREG_COUNT
	.align		4
        /*004c*/ 	.byte	0x03, 0x1b
        /*004e*/ 	.short	0x00ff


	//----- nvinfo : EIATTR_EXIT_INSTR_OFFSETS
	.align		4
        /*0050*/ 	.byte	0x04, 0x1c
        /*0052*/ 	.short	(.L_19 - .L_18)


	//   ....[0]....
.L_18:
        /*0054*/ 	.word	0x000002b0


	//   ....[1]....
        /*0058*/ 	.word	0x000002d0


	//----- nvinfo : EIATTR_REQNTID
	.align		4
.L_19:
        /*005c*/ 	.byte	0x04, 0x10
        /*005e*/ 	.short	(.L_21 - .L_20)
.L_20:
        /*0060*/ 	.word	0x00000080
        /*0064*/ 	.word	0x00000001
        /*0068*/ 	.word	0x00000001


	//----- nvinfo : EIATTR_CBANK_PARAM_SIZE
	.align		4
.L_21:
        /*006c*/ 	.byte	0x03, 0x19
        /*006e*/ 	.short	0x001c


	//----- nvinfo : EIATTR_PARAM_CBANK
	.align		4
        /*0070*/ 	.byte	0x04, 0x0a
        /*0072*/ 	.short	(.L_23 - .L_22)
	.align		4
.L_22:
        /*0074*/ 	.word	index@(.nv.constant0.triton_poi_fused_add_mul_pow_sub_sum_1)
        /*0078*/ 	.short	0x0210
        /*007a*/ 	.short	0x001c


	//----- nvinfo : EIATTR_SW_WAR
	.align		4
.L_23:
        /*007c*/ 	.byte	0x04, 0x36
        /*007e*/ 	.short	(.L_25 - .L_24)
.L_24:
        /*0080*/ 	.word	0x00000008
.L_25:


//--------------------- .nv.callgraph             --------------------------
	.section	.nv.callgraph,"",@"SHT_CUDA_CALLGRAPH"
	.align	4
	.sectionentsize	8
	.align		4
        /*0000*/ 	.word	0x00000000
	.align		4
        /*0004*/ 	.word	0xffffffff
	.align		4
        /*0008*/ 	.word	0x00000000
	.align		4
        /*000c*/ 	.word	0xfffffffe
	.align		4
        /*0010*/ 	.word	0x00000000
	.align		4
        /*0014*/ 	.word	0xfffffffd
	.align		4
        /*0018*/ 	.word	0x00000000
	.align		4
        /*001c*/ 	.word	0xfffffffc


//--------------------- .text.triton_poi_fused_add_mul_pow_sub_sum_1 --------------------------
	.section	.text.triton_poi_fused_add_mul_pow_sub_sum_1,"ax",@progbits
	.align	128
        .global         triton_poi_fused_add_mul_pow_sub_sum_1
        .type           triton_poi_fused_add_mul_pow_sub_sum_1,@function
        .size           triton_poi_fused_add_mul_pow_sub_sum_1,(.L_x_1 - triton_poi_fused_add_mul_pow_sub_sum_1)
        .other          triton_poi_fused_add_mul_pow_sub_sum_1,@"STO_CUDA_ENTRY STV_DEFAULT"
triton_poi_fused_add_mul_pow_sub_sum_1:
.text.triton_poi_fused_add_mul_pow_sub_sum_1:
[----:B------:R-:W0:Y:S02]  /*0000*/  LDC R1, c[0x0][0x28] ;  /* 0x00000a00ff017b82 */ /* 0x000e240000000800 */
[----:B------:R-:W1:Y:S01]  /*0010*/  S2R R0, SR_TID.X ;  /* 0x0000000000007919 */ /* 0x000e620000002100 */
[----:B------:R-:W2:Y:S01]  /*0020*/  LDC.64 R4, c[0x0][0x218] ;  /* 0x00008600ff047b82 */ /* 0x000ea20000000a00 */
[----:B------:R-:W-:Y:S01]  /*0030*/  HFMA2.MMA R8, -RZ, RZ, 0, 0 ;  /* 0x00000000ff087435 */ /* 0x000fe200000001ff */
[----:B------:R-:W-:Y:S01]  /*0040*/  CS2R R12, SRZ ;  /* 0x00000000000c7805 */ /* 0x000fe2000001ff00 */
[----:B------:R-:W3:Y:S01]  /*0050*/  S2R R9, SR_CTAID.X ;  /* 0x0000000000097919 */ /* 0x000ee20000002500 */
[----:B------:R-:W-:-:S04]  /*0060*/  ULDC.64 UR4, c[0x0][0x208] ;  /* 0x0000820000047ab9 */ /* 0x000fc80000000a00 */
[----:B------:R-:W4:Y:S01]  /*0070*/  LDC.64 R6, c[0x0][0x220] ;  /* 0x00008800ff067b82 */ /* 0x000f220000000a00 */
[----:B-1----:R-:W-:-:S04]  /*0080*/  LOP3.LUT R0, R0, 0x7f, RZ, 0xc0, !PT ;  /* 0x0000007f00007812 */ /* 0x002fc800078ec0ff */
[----:B---3--:R-:W-:-:S04]  /*0090*/  LEA R9, R9, R0, 0x7 ;  /* 0x0000000009097211 */ /* 0x008fc800078e38ff */
[----:B------:R-:W-:Y:S02]  /*00a0*/  SHF.R.S32.HI R0, RZ, 0x1f, R9 ;  /* 0x0000001fff007819 */ /* 0x000fe40000011409 */
[----:B------:R-:W-:Y:S02]  /*00b0*/  ISETP.GE.AND P0, PT, R9, 0x100, PT ;  /* 0x000001000900780c */ /* 0x000fe40003f06270 */
[----:B------:R-:W-:-:S04]  /*00c0*/  LEA.HI R0, R0, R9, RZ, 0x2 ;  /* 0x0000000900007211 */ /* 0x000fc800078f10ff */
[----:B------:R-:W-:-:S04]  /*00d0*/  LOP3.LUT R0, R0, 0xfffffffc, RZ, 0xc0, !PT ;  /* 0xfffffffc00007812 */ /* 0x000fc800078ec0ff */
[----:B------:R-:W-:Y:S01]  /*00e0*/  IADD3 R2, R9, -R0, RZ ;  /* 0x8000000009027210 */ /* 0x000fe20007ffe0ff */
[----:B--2---:R-:W-:Y:S01]  /*00f0*/  IMAD.WIDE R4, R0, 0x4, R4 ;  /* 0x0000000400047825 */ /* 0x004fe200078e0204 */
[----:B------:R-:W-:Y:S02]  /*0100*/  MOV R0, RZ ;  /* 0x000000ff00007202 */ /* 0x000fe40000000f00 */
[----:B------:R-:W-:Y:S02]  /*0110*/  SHF.L.U32 R11, R2, 0x2, RZ ;  /* 0x00000002020b7819 */ /* 0x000fe400000006ff */
[----:B------:R-:W1:Y:S01]  /*0120*/  LDC.64 R2, c[0x0][0x210] ;  /* 0x00008400ff027b82 */ /* 0x000e620000000a00 */
[----:B------:R-:W2:Y:S02]  /*0130*/  @!P0 LDG.E.EL R8, desc[UR4][R4.64+0x4] ;  /* 0x0000040404088981 */ /* 0x000ea4000c2e1900 */
[----:B----4-:R-:W-:Y:S01]  /*0140*/  IMAD.WIDE R6, R11, 0x4, R6 ;  /* 0x000000040b067825 */ /* 0x010fe200078e0206 */
[----:B------:R-:W-:-:S02]  /*0150*/  CS2R R10, SRZ ;  /* 0x00000000000a7805 */ /* 0x000fc4000001ff00 */
[----:B------:R-:W-:Y:S01]  /*0160*/  CS2R R14, SRZ ;  /* 0x00000000000e7805 */ /* 0x000fe2000001ff00 */
[----:B------:R-:W3:Y:S04]  /*0170*/  @!P0 LDG.E.EL R0, desc[UR4][R4.64] ;  /* 0x0000000404008981 */ /* 0x000ee8000c2e1900 */
[----:B------:R-:W4:Y:S04]  /*0180*/  @!P0 LDG.E.EL R13, desc[UR4][R6.64+0x4] ;  /* 0x00000404060d8981 */ /* 0x000f28000c2e1900 */
[----:B------:R-:W5:Y:S04]  /*0190*/  @!P0 LDG.E.EL R12, desc[UR4][R6.64] ;  /* 0x00000004060c8981 */ /* 0x000f68000c2e1900 */
[----:B------:R-:W5:Y:S04]  /*01a0*/  @!P0 LDG.E.EL R10, desc[UR4][R4.64+0x8] ;  /* 0x00000804040a8981 */ /* 0x000f68000c2e1900 */
[----:B------:R-:W5:Y:S01]  /*01b0*/  @!P0 LDG.E.EL R14, desc[UR4][R6.64+0x8] ;  /* 0x00000804060e8981 */ /* 0x000f62000c2e1900 */
[----:B-1----:R-:W-:Y:S01]  /*01c0*/  IMAD.WIDE R2, R9, 0x4, R2 ;  /* 0x0000000409027825 */ /* 0x002fe200078e0202 */
[----:B------:R-:W-:-:S02]  /*01d0*/  HFMA2.MMA R9, -RZ, RZ, 0, 0 ;  /* 0x00000000ff097435 */ /* 0x000fc400000001ff */
[----:B------:R-:W5:Y:S04]  /*01e0*/  @!P0 LDG.E.EL R11, desc[UR4][R4.64+0xc] ;  /* 0x00000c04040b8981 */ /* 0x000f68000c2e1900 */
[----:B------:R-:W5:Y:S04]  /*01f0*/  @!P0 LDG.E.EL R15, desc[UR4][R6.64+0xc] ;  /* 0x00000c04060f8981 */ /* 0x000f68000c2e1900 */
[----:B------:R-:W5:Y:S01]  /*0200*/  @!P0 LDG.E R9, desc[UR4][R2.64] ;  /* 0x0000000402098981 */ /* 0x000f62000c1e1900 */
[----:B--2---:R-:W-:-:S04]  /*0210*/  FMUL R17, R8, R8 ;  /* 0x0000000808117220 */ /* 0x004fc80000400000 */
[----:B---3--:R-:W-:Y:S01]  /*0220*/  FFMA R17, R0, R0, R17 ;  /* 0x0000000000117223 */ /* 0x008fe20000000011 */
[----:B----4-:R-:W-:-:S04]  /*0230*/  FMUL R13, R13, R13 ;  /* 0x0000000d0d0d7220 */ /* 0x010fc80000400000 */
[----:B-----5:R-:W-:Y:S01]  /*0240*/  FFMA R13, R12, R12, R13 ;  /* 0x0000000c0c0d7223 */ /* 0x020fe2000000000d */
[----:B------:R-:W-:-:S03]  /*0250*/  FFMA R10, R10, R10, R17 ;  /* 0x0000000a0a0a7223 */ /* 0x000fc60000000011 */
[----:B------:R-:W-:Y:S01]  /*0260*/  FFMA R14, R14, R14, R13 ;  /* 0x0000000e0e0e7223 */ /* 0x000fe2000000000d */
[----:B------:R-:W-:-:S03]  /*0270*/  FFMA R10, R11, R11, R10 ;  /* 0x0000000b0b0a7223 */ /* 0x000fc6000000000a */
[----:B------:R-:W-:-:S04]  /*0280*/  FFMA R15, R15, R15, R14 ;  /* 0x0000000f0f0f7223 */ /* 0x000fc8000000000e */
[----:B------:R-:W-:-:S04]  /*0290*/  FADD R10, R10, R15 ;  /* 0x0000000f0a0a7221 */ /* 0x000fc80000000000 */
[----:B------:R-:W-:Y:S01]  /*02a0*/  FFMA R9, R9, -2, R10 ;  /* 0xc000000009097823 */ /* 0x000fe2000000000a */
[----:B------:R-:W-:Y:S06]  /*02b0*/  @P0 EXIT ;  /* 0x000000000000094d */ /* 0x000fec0003800000 */
[----:B------:R-:W-:Y:S01]  /*02c0*/  STG.E desc[UR4][R2.64], R9 ;  /* 0x0000000902007986 */ /* 0x000fe2000c101904 */
[----:B------:R-:W-:Y:S05]  /*02d0*/  EXIT ;  /* 0x000000000000794d */ /* 0x000fea0003800000 */
.L_x_0:
[----:B------:R-:W-:-:S00]  /*02e0*/  BRA `(.L_x_0) ;  /* 0xfffffffc00fc7947 */ /* 0x000fc0000383ffff */
[----:B------:R-:W-:-:S00]  /*02f0*/  NOP ;  /* 0x0000000000007918 */ /* 0x000fc00000000000 */
        /* <DEDUP_REMOVED lines=8> */
.L_x_1:


//--------------------- .nv.constant0.triton_poi_fused_add_mul_pow_sub_sum_1 --------------------------
	.section	.nv.constant0.triton_poi_fused_add_mul_pow_sub_sum_1,"a",@progbits
	.sectionflags	@""
	.align	4
.nv.constant0.triton_poi_fused_add_mul_pow_sub_sum_1:
	.zero		556
